//
// Generated by NVIDIA NVVM Compiler
//
// Compiler Build ID: CL-36424714
// Cuda compilation tools, release 13.0, V13.0.88
// Based on NVVM 20.0.0
//

.version 9.0
.target sm_100
.address_size 64

	// .globl	_Z14kernelFunctionv
.extern .func  (.param .b32 func_retval0) vprintf
(
	.param .b64 vprintf_param_0,
	.param .b64 vprintf_param_1
)
;
.global .align 1 .b8 $str[22] = {72, 101, 108, 108, 111, 32, 102, 114, 111, 109, 32, 116, 104, 114, 101, 97, 100, 32, 37, 100, 10};

.visible .entry _Z14kernelFunctionv()
{
	.local .align 8 .b8 	__local_depot0[8];
	.reg .b64 	%SP;
	.reg .b64 	%SPL;
	.reg .b32 	%r<7>;
	.reg .b64 	%rd<5>;

	mov.u64 	%SPL, __local_depot0;
	cvta.local.u64 	%SP, %SPL;
	add.u64 	%rd1, %SP, 0;
	add.u64 	%rd2, %SPL, 0;
	mov.u32 	%r1, %ctaid.x;
	mov.u32 	%r2, %ntid.x;
	mov.u32 	%r3, %tid.x;
	mad.lo.s32 	%r4, %r1, %r2, %r3;
	st.local.u32 	[%rd2], %r4;
	mov.u64 	%rd3, $str;
	cvta.global.u64 	%rd4, %rd3;
	{ // callseq 0, 0
	.param .b64 param0;
	st.param.b64 	[param0], %rd4;
	.param .b64 param1;
	st.param.b64 	[param1], %rd1;
	.param .b32 retval0;
	call.uni (retval0), 
	vprintf, 
	(
	param0, 
	param1
	);
	ld.param.b32 	%r5, [retval0];
	} // callseq 0
	ret;

}


// ===== COMPILED SASS (sm_100) =====

	.target	sm_100

	.elftype	@"ET_EXEC"


//--------------------- .note.nv.tkinfo           --------------------------
	.section	.note.nv.tkinfo,"",@"SHT_NOTE"
	.sectionflags	@"SHF_NOTE_NV_TKINFO"
	.tkinfo
        /*0018*/ 	.word	0x00000002
        /*0030*/ 	.string	""
        /*0030*/ 	.string	"ptxas"
        /*0030*/ 	.string	"Cuda compilation tools, release 13.0, V13.0.88"
        /*0030*/ 	.string	"Build cuda_13.0.r13.0/compiler.36424714_0"
        /*0030*/ 	.string	"-arch sm_100 -m 64 "



//--------------------- .note.nv.cuinfo           --------------------------
	.section	.note.nv.cuinfo,"",@"SHT_NOTE"
	.sectionflags	@"SHF_NOTE_NV_CUINFO"
        /*0018*/ 	.short	0x0002
        /*001a*/ 	.short	0x0064
        /*001c*/ 	.short	0x0082
	.zero		2


//--------------------- .nv.info                  --------------------------
	.section	.nv.info,"",@"SHT_CUDA_INFO"
	.align	4


	//----- nvinfo : EIATTR_REGCOUNT
	.align		4
        /*0000*/ 	.byte	0x04, 0x2f
        /*0002*/ 	.short	(.L_2 - .L_1)
	.align		4
.L_1:
        /*0004*/ 	.word	index@(_Z14kernelFunctionv)
        /*0008*/ 	.word	0x00000018


	//----- nvinfo : EIATTR_FRAME_SIZE
	.align		4
.L_2:
        /*000c*/ 	.byte	0x04, 0x11
        /*000e*/ 	.short	(.L_4 - .L_3)
	.align		4
.L_3:
        /*0010*/ 	.word	index@(_Z14kernelFunctionv)
        /*0014*/ 	.word	0x00000008


	//----- nvinfo : EIATTR_MIN_STACK_SIZE
	.align		4
.L_4:
        /*0018*/ 	.byte	0x04, 0x12
        /*001a*/ 	.short	(.L_6 - .L_5)
	.align		4
.L_5:
        /*001c*/ 	.word	index@(_Z14kernelFunctionv)
        /*0020*/ 	.word	0x00000008
.L_6:


//--------------------- .nv.compat                --------------------------
	.section	.nv.compat,"",@"SHT_CUDA_COMPAT_INFO"
	.align	4
        /*0000*/ 	.byte	0x02, 0x09, 0x00, 0x00, 0x02, 0x02, 0x01, 0x00, 0x02, 0x05, 0x05, 0x00, 0x03, 0x07, 0x01, 0x01
        /*0010*/ 	.byte	0x02, 0x03, 0x00, 0x00, 0x02, 0x06, 0x01, 0x00, 0x04, 0x0b, 0x08, 0x00, 0x09, 0x00, 0x00, 0x00
        /*0020*/ 	.byte	0x00, 0x00, 0x00, 0x00


//--------------------- .nv.info._Z14kernelFunctionv --------------------------
	.section	.nv.info._Z14kernelFunctionv,"",@"SHT_CUDA_INFO"
	.sectionflags	@""
	.align	4


	//----- nvinfo : EIATTR_CUDA_API_VERSION
	.align		4
        /*0000*/ 	.byte	0x04, 0x37
        /*0002*/ 	.short	(.L_8 - .L_7)
.L_7:
        /*0004*/ 	.word	0x00000082


	//----- nvinfo : EIATTR_SPARSE_MMA_MASK
	.align		4
.L_8:
        /*0008*/ 	.byte	0x03, 0x50
        /*000a*/ 	.short	0x0000


	//----- nvinfo : EIATTR_MAXREG_COUNT
	.align		4
        /*000c*/ 	.byte	0x03, 0x1b
        /*000e*/ 	.short	0x00ff


	//----- nvinfo : EIATTR_EXTERNS
	.align		4
        /*0010*/ 	.byte	0x04, 0x0f
        /*0012*/ 	.short	(.L_10 - .L_9)


	//   ....[0]....
	.align		4
.L_9:
        /*0014*/ 	.word	index@(vprintf)


	//----- nvinfo : EIATTR_MERCURY_ISA_VERSION
	.align		4
.L_10:
        /*0018*/ 	.byte	0x03, 0x5f
        /*001a*/ 	.short	0x0101


	//----- nvinfo : EIATTR_VRC_CTA_INIT_COUNT
	.align		4
        /*001c*/ 	.byte	0x02, 0x4a
	.zero		1
	.zero		1


	//----- nvinfo : EIATTR_SYSCALL_OFFSETS
	.align		4
        /*0020*/ 	.byte	0x04, 0x46
        /*0022*/ 	.short	(.L_12 - .L_11)


	//   ....[0]....
.L_11:
        /*0024*/ 	.word	0x00000110


	//----- nvinfo : EIATTR_EXIT_INSTR_OFFSETS
	.align		4
.L_12:
        /*0028*/ 	.byte	0x04, 0x1c
        /*002a*/ 	.short	(.L_14 - .L_13)


	//   ....[0]....
.L_13:
        /*002c*/ 	.word	0x00000120


	//----- nvinfo : EIATTR_SW_WAR
	.align		4
.L_14:
        /*0030*/ 	.byte	0x04, 0x36
        /*0032*/ 	.short	(.L_16 - .L_15)
.L_15:
        /*0034*/ 	.word	0x00000008
.L_16:


//--------------------- .nv.callgraph             --------------------------
	.section	.nv.callgraph,"",@"SHT_CUDA_CALLGRAPH"
	.align	4
	.sectionentsize	8
	.align		4
        /*0000*/ 	.word	0x00000000
	.align		4
        /*0004*/ 	.word	0xffffffff
	.align		4
        /*0008*/ 	.word	index@(_Z14kernelFunctionv)
	.align		4
        /*000c*/ 	.word	index@(vprintf)
	.align		4
        /*0010*/ 	.word	0x00000000
	.align		4
        /*0014*/ 	.word	0xfffffffe
	.align		4
        /*0018*/ 	.word	0x00000000
	.align		4
        /*001c*/ 	.word	0xfffffffd
	.align		4
        /*0020*/ 	.word	0x00000000
	.align		4
        /*0024*/ 	.word	0xfffffffc


//--------------------- .nv.constant4             --------------------------
	.section	.nv.constant4,"a",@progbits
	.align	8
	.align		8
.nv.constant4:
        /*0000*/ 	.dword	vprintf
	.align		8
        /*0008*/ 	.dword	$str


//--------------------- .text._Z14kernelFunctionv --------------------------
	.section	.text._Z14kernelFunctionv,"ax",@progbits
	.align	128
        .global         _Z14kernelFunctionv
        .type           _Z14kernelFunctionv,@function
        .size           _Z14kernelFunctionv,(.L_x_2 - _Z14kernelFunctionv)
        .other          _Z14kernelFunctionv,@"STO_CUDA_ENTRY STV_DEFAULT"
_Z14kernelFunctionv:
.text._Z14kernelFunctionv:
[----:B------:R-:W0:Y:S01]  /*0000*/  LDC R1, c[0x0][0x37c] ;  /* 0x0000df00ff017b82 */ /* 0x000e220000000800 */
[----:B------:R-:W1:Y:S01]  /*0010*/  S2R R3, SR_TID.X ;  /* 0x0000000000037919 */ /* 0x000e620000002100 */
[----:B------:R-:W2:Y:S06]  /*0020*/  LDCU UR5, c[0x0][0x2fc] ;  /* 0x00005f80ff0577ac */ /* 0x000eac0008000800 */
[----:B------:R-:W1:Y:S01]  /*0030*/  S2UR UR6, SR_CTAID.X ;  /* 0x00000000000679c3 */ /* 0x000e620000002500 */
[----:B------:R-:W-:Y:S01]  /*0040*/  MOV R2, 0x0 ;  /* 0x0000000000027802 */ /* 0x000fe20000000f00 */
[----:B0-----:R-:W-:Y:S01]  /*0050*/  VIADD R1, R1, 0xfffffff8 ;  /* 0xfffffff801017836 */ /* 0x001fe20000000000 */
[----:B------:R-:W0:Y:S05]  /*0060*/  LDCU UR4, c[0x0][0x2f8] ;  /* 0x00005f00ff0477ac */ /* 0x000e2a0008000800 */
[----:B------:R-:W1:Y:S01]  /*0070*/  LDC R0, c[0x0][0x360] ;  /* 0x0000d800ff007b82 */ /* 0x000e620000000800 */
[----:B0-----:R-:W-:-:S05]  /*0080*/  IADD3 R6, P0, PT, R1, UR4, RZ ;  /* 0x0000000401067c10 */ /* 0x001fca000ff1e0ff */
[----:B--2---:R-:W-:Y:S02]  /*0090*/  IMAD.X R7, RZ, RZ, UR5, P0 ;  /* 0x00000005ff077e24 */ /* 0x004fe400080e06ff */
[----:B-1----:R-:W-:Y:S01]  /*00a0*/  IMAD R0, R0, UR6, R3 ;  /* 0x0000000600007c24 */ /* 0x002fe2000f8e0203 */
[----:B------:R-:W0:Y:S01]  /*00b0*/  LDCU.64 UR6, c[0x4][0x8] ;  /* 0x01000100ff0677ac */ /* 0x000e220008000a00 */
[----:B------:R-:W1:Y:S03]  /*00c0*/  LDC.64 R2, c[0x4][R2] ;  /* 0x0100000002027b82 */ /* 0x000e660000000a00 */
[----:B------:R2:W-:Y:S01]  /*00d0*/  STL [R1], R0 ;  /* 0x0000000001007387 */ /* 0x0005e20000100800 */
[----:B0-----:R-:W-:Y:S01]  /*00e0*/  IMAD.U32 R4, RZ, RZ, UR6 ;  /* 0x00000006ff047e24 */ /* 0x001fe2000f8e00ff */
[----:B--2---:R-:W-:-:S07]  /*00f0*/  MOV R5, UR7 ;  /* 0x0000000700057c02 */ /* 0x004fce0008000f00 */
[----:B------:R-:W-:-:S07]  /*0100*/  LEPC R20, `(.L_x_0) ;  /* 0x000000001014794e */ /* 0x000fce0000000000 */
[----:B-1----:R-:W-:Y:S05]  /*0110*/  CALL.ABS.NOINC R2 ;  /* 0x0000000002007343 */ /* 0x002fea0003c00000 */
.L_x_0:
[----:B------:R-:W-:Y:S05]  /*0120*/  EXIT ;  /* 0x000000000000794d */ /* 0x000fea0003800000 */
.L_x_1:
[----:B------:R-:W-:-:S00]  /*0130*/  BRA `(.L_x_1) ;  /* 0xfffffffc00fc7947 */ /* 0x000fc0000383ffff */
[----:B------:R-:W-:-:S00]  /*0140*/  NOP ;  /* 0x0000000000007918 */ /* 0x000fc00000000000 */
        /* <DEDUP_REMOVED lines=11> */
.L_x_2:


//--------------------- .nv.global.init           --------------------------
	.section	.nv.global.init,"aw",@progbits
.nv.global.init:
	.type		$str,@object
	.size		$str,(.L_0 - $str)
$str:
        /*0000*/ 	.byte	0x48, 0x65, 0x6c, 0x6c, 0x6f, 0x20, 0x66, 0x72, 0x6f, 0x6d, 0x20, 0x74, 0x68, 0x72, 0x65, 0x61
        /*0010*/ 	.byte	0x64, 0x20, 0x25, 0x64, 0x0a, 0x00
.L_0:


//--------------------- .nv.shared.reserved.0     --------------------------
	.section	.nv.shared.reserved.0,"aw",@nobits
	.weak		__nv_reservedSMEM_offset_0_alias
	.size		__nv_reservedSMEM_offset_0_alias, 0, 64
	.other		__nv_reservedSMEM_offset_0_alias,@"STO_CUDA_RESERVED_SHARED STV_DEFAULT"
__nv_reservedSMEM_offset_0_alias:
	.zero		0
	.zero		64


//--------------------- .nv.constant0._Z14kernelFunctionv --------------------------
	.section	.nv.constant0._Z14kernelFunctionv,"a",@progbits
	.sectionflags	@""
	.align	4
.nv.constant0._Z14kernelFunctionv:
	.zero		896


//--------------------- SYMBOLS --------------------------

	.type		.nv.reservedSmem.offset0,@object
	.size		.nv.reservedSmem.offset0,0x4
	.type		vprintf,@function
